//
// Generated by NVIDIA NVVM Compiler
//
// Compiler Build ID: CL-36424714
// Cuda compilation tools, release 13.0, V13.0.88
// Based on NVVM 20.0.0
//

.version 9.0
.target sm_100
.address_size 64

	// .globl	_Z3addffPf
.extern .func  (.param .b32 func_retval0) vprintf
(
	.param .b64 vprintf_param_0,
	.param .b64 vprintf_param_1
)
;
.global .align 1 .b8 $str[13] = {79, 117, 116, 112, 117, 116, 115, 58, 32, 37, 102, 10};

.visible .entry _Z3addffPf(
	.param .f32 _Z3addffPf_param_0,
	.param .f32 _Z3addffPf_param_1,
	.param .u64 .ptr .align 1 _Z3addffPf_param_2
)
{
	.local .align 8 .b8 	__local_depot0[8];
	.reg .b64 	%SP;
	.reg .b64 	%SPL;
	.reg .b32 	%r<3>;
	.reg .b32 	%f<4>;
	.reg .b64 	%rd<7>;
	.reg .b64 	%fd<2>;

	mov.u64 	%SPL, __local_depot0;
	cvta.local.u64 	%SP, %SPL;
	ld.param.f32 	%f1, [_Z3addffPf_param_0];
	ld.param.f32 	%f2, [_Z3addffPf_param_1];
	ld.param.u64 	%rd1, [_Z3addffPf_param_2];
	cvta.to.global.u64 	%rd2, %rd1;
	add.u64 	%rd3, %SP, 0;
	add.u64 	%rd4, %SPL, 0;
	add.f32 	%f3, %f1, %f2;
	st.global.f32 	[%rd2], %f3;
	cvt.f64.f32 	%fd1, %f3;
	st.local.f64 	[%rd4], %fd1;
	mov.u64 	%rd5, $str;
	cvta.global.u64 	%rd6, %rd5;
	{ // callseq 0, 0
	.param .b64 param0;
	st.param.b64 	[param0], %rd6;
	.param .b64 param1;
	st.param.b64 	[param1], %rd3;
	.param .b32 retval0;
	call.uni (retval0), 
	vprintf, 
	(
	param0, 
	param1
	);
	ld.param.b32 	%r1, [retval0];
	} // callseq 0
	ret;

}


// ===== COMPILED SASS (sm_100) =====

	.target	sm_100

	.elftype	@"ET_EXEC"


//--------------------- .note.nv.tkinfo           --------------------------
	.section	.note.nv.tkinfo,"",@"SHT_NOTE"
	.sectionflags	@"SHF_NOTE_NV_TKINFO"
	.tkinfo
        /*0018*/ 	.word	0x00000002
        /*0030*/ 	.string	""
        /*0030*/ 	.string	"ptxas"
        /*0030*/ 	.string	"Cuda compilation tools, release 13.0, V13.0.88"
        /*0030*/ 	.string	"Build cuda_13.0.r13.0/compiler.36424714_0"
        /*0030*/ 	.string	"-arch sm_100 -m 64 "



//--------------------- .note.nv.cuinfo           --------------------------
	.section	.note.nv.cuinfo,"",@"SHT_NOTE"
	.sectionflags	@"SHF_NOTE_NV_CUINFO"
        /*0018*/ 	.short	0x0002
        /*001a*/ 	.short	0x0064
        /*001c*/ 	.short	0x0082
	.zero		2


//--------------------- .nv.info                  --------------------------
	.section	.nv.info,"",@"SHT_CUDA_INFO"
	.align	4


	//----- nvinfo : EIATTR_REGCOUNT
	.align		4
        /*0000*/ 	.byte	0x04, 0x2f
        /*0002*/ 	.short	(.L_2 - .L_1)
	.align		4
.L_1:
        /*0004*/ 	.word	index@(_Z3addffPf)
        /*0008*/ 	.word	0x00000018


	//----- nvinfo : EIATTR_FRAME_SIZE
	.align		4
.L_2:
        /*000c*/ 	.byte	0x04, 0x11
        /*000e*/ 	.short	(.L_4 - .L_3)
	.align		4
.L_3:
        /*0010*/ 	.word	index@(_Z3addffPf)
        /*0014*/ 	.word	0x00000008


	//----- nvinfo : EIATTR_MIN_STACK_SIZE
	.align		4
.L_4:
        /*0018*/ 	.byte	0x04, 0x12
        /*001a*/ 	.short	(.L_6 - .L_5)
	.align		4
.L_5:
        /*001c*/ 	.word	index@(_Z3addffPf)
        /*0020*/ 	.word	0x00000008
.L_6:


//--------------------- .nv.compat                --------------------------
	.section	.nv.compat,"",@"SHT_CUDA_COMPAT_INFO"
	.align	4
        /*0000*/ 	.byte	0x02, 0x09, 0x00, 0x00, 0x02, 0x02, 0x01, 0x00, 0x02, 0x05, 0x05, 0x00, 0x03, 0x07, 0x01, 0x01
        /*0010*/ 	.byte	0x02, 0x03, 0x00, 0x00, 0x02, 0x06, 0x01, 0x00, 0x04, 0x0b, 0x08, 0x00, 0x09, 0x00, 0x00, 0x00
        /*0020*/ 	.byte	0x00, 0x00, 0x00, 0x00


//--------------------- .nv.info._Z3addffPf       --------------------------
	.section	.nv.info._Z3addffPf,"",@"SHT_CUDA_INFO"
	.sectionflags	@""
	.align	4


	//----- nvinfo : EIATTR_CUDA_API_VERSION
	.align		4
        /*0000*/ 	.byte	0x04, 0x37
        /*0002*/ 	.short	(.L_8 - .L_7)
.L_7:
        /*0004*/ 	.word	0x00000082


	//----- nvinfo : EIATTR_KPARAM_INFO
	.align		4
.L_8:
        /*0008*/ 	.byte	0x04, 0x17
        /*000a*/ 	.short	(.L_10 - .L_9)
.L_9:
        /*000c*/ 	.word	0x00000000
        /*0010*/ 	.short	0x0002
        /*0012*/ 	.short	0x0008
        /*0014*/ 	.byte	0x00, 0xf5, 0x21, 0x00


	//----- nvinfo : EIATTR_KPARAM_INFO
	.align		4
.L_10:
        /*0018*/ 	.byte	0x04, 0x17
        /*001a*/ 	.short	(.L_12 - .L_11)
.L_11:
        /*001c*/ 	.word	0x00000000
        /*0020*/ 	.short	0x0001
        /*0022*/ 	.short	0x0004
        /*0024*/ 	.byte	0x00, 0xf0, 0x11, 0x00


	//----- nvinfo : EIATTR_KPARAM_INFO
	.align		4
.L_12:
        /*0028*/ 	.byte	0x04, 0x17
        /*002a*/ 	.short	(.L_14 - .L_13)
.L_13:
        /*002c*/ 	.word	0x00000000
        /*0030*/ 	.short	0x0000
        /*0032*/ 	.short	0x0000
        /*0034*/ 	.byte	0x00, 0xf0, 0x11, 0x00


	//----- nvinfo : EIATTR_SPARSE_MMA_MASK
	.align		4
.L_14:
        /*0038*/ 	.byte	0x03, 0x50
        /*003a*/ 	.short	0x0000


	//----- nvinfo : EIATTR_MAXREG_COUNT
	.align		4
        /*003c*/ 	.byte	0x03, 0x1b
        /*003e*/ 	.short	0x00ff


	//----- nvinfo : EIATTR_EXTERNS
	.align		4
        /*0040*/ 	.byte	0x04, 0x0f
        /*0042*/ 	.short	(.L_16 - .L_15)


	//   ....[0]....
	.align		4
.L_15:
        /*0044*/ 	.word	index@(vprintf)


	//----- nvinfo : EIATTR_MERCURY_ISA_VERSION
	.align		4
.L_16:
        /*0048*/ 	.byte	0x03, 0x5f
        /*004a*/ 	.short	0x0101


	//----- nvinfo : EIATTR_VRC_CTA_INIT_COUNT
	.align		4
        /*004c*/ 	.byte	0x02, 0x4a
	.zero		1
	.zero		1


	//----- nvinfo : EIATTR_SYSCALL_OFFSETS
	.align		4
        /*0050*/ 	.byte	0x04, 0x46
        /*0052*/ 	.short	(.L_18 - .L_17)


	//   ....[0]....
.L_17:
        /*0054*/ 	.word	0x00000130


	//----- nvinfo : EIATTR_EXIT_INSTR_OFFSETS
	.align		4
.L_18:
        /*0058*/ 	.byte	0x04, 0x1c
        /*005a*/ 	.short	(.L_20 - .L_19)


	//   ....[0]....
.L_19:
        /*005c*/ 	.word	0x00000140


	//----- nvinfo : EIATTR_CBANK_PARAM_SIZE
	.align		4
.L_20:
        /*0060*/ 	.byte	0x03, 0x19
        /*0062*/ 	.short	0x0010


	//----- nvinfo : EIATTR_PARAM_CBANK
	.align		4
        /*0064*/ 	.byte	0x04, 0x0a
        /*0066*/ 	.short	(.L_22 - .L_21)
	.align		4
.L_21:
        /*0068*/ 	.word	index@(.nv.constant0._Z3addffPf)
        /*006c*/ 	.short	0x0380
        /*006e*/ 	.short	0x0010


	//----- nvinfo : EIATTR_SW_WAR
	.align		4
.L_22:
        /*0070*/ 	.byte	0x04, 0x36
        /*0072*/ 	.short	(.L_24 - .L_23)
.L_23:
        /*0074*/ 	.word	0x00000008
.L_24:


//--------------------- .nv.callgraph             --------------------------
	.section	.nv.callgraph,"",@"SHT_CUDA_CALLGRAPH"
	.align	4
	.sectionentsize	8
	.align		4
        /*0000*/ 	.word	0x00000000
	.align		4
        /*0004*/ 	.word	0xffffffff
	.align		4
        /*0008*/ 	.word	index@(_Z3addffPf)
	.align		4
        /*000c*/ 	.word	index@(vprintf)
	.align		4
        /*0010*/ 	.word	0x00000000
	.align		4
        /*0014*/ 	.word	0xfffffffe
	.align		4
        /*0018*/ 	.word	0x00000000
	.align		4
        /*001c*/ 	.word	0xfffffffd
	.align		4
        /*0020*/ 	.word	0x00000000
	.align		4
        /*0024*/ 	.word	0xfffffffc


//--------------------- .nv.constant4             --------------------------
	.section	.nv.constant4,"a",@progbits
	.align	8
	.align		8
.nv.constant4:
        /*0000*/ 	.dword	vprintf
	.align		8
        /*0008*/ 	.dword	$str


//--------------------- .text._Z3addffPf          --------------------------
	.section	.text._Z3addffPf,"ax",@progbits
	.align	128
        .global         _Z3addffPf
        .type           _Z3addffPf,@function
        .size           _Z3addffPf,(.L_x_2 - _Z3addffPf)
        .other          _Z3addffPf,@"STO_CUDA_ENTRY STV_DEFAULT"
_Z3addffPf:
.text._Z3addffPf:
[----:B------:R-:W0:Y:S08]  /*0000*/  LDC R1, c[0x0][0x37c] ;  /* 0x0000df00ff017b82 */ /* 0x000e300000000800 */
[----:B------:R-:W1:Y:S01]  /*0010*/  LDC.64 R4, c[0x0][0x380] ;  /* 0x0000e000ff047b82 */ /* 0x000e620000000a00 */
[----:B------:R-:W2:Y:S01]  /*0020*/  LDCU.64 UR4, c[0x0][0x358] ;  /* 0x00006b00ff0477ac */ /* 0x000ea20008000a00 */
[----:B------:R-:W-:Y:S01]  /*0030*/  MOV R10, 0x0 ;  /* 0x00000000000a7802 */ /* 0x000fe20000000f00 */
[----:B0-----:R-:W-:Y:S01]  /*0040*/  VIADD R1, R1, 0xfffffff8 ;  /* 0xfffffff801017836 */ /* 0x001fe20000000000 */
[----:B------:R-:W0:Y:S04]  /*0050*/  LDCU UR6, c[0x0][0x2f8] ;  /* 0x00005f00ff0677ac */ /* 0x000e280008000800 */
[----:B------:R-:W2:Y:S01]  /*0060*/  LDC.64 R2, c[0x0][0x388] ;  /* 0x0000e200ff027b82 */ /* 0x000ea20000000a00 */
[----:B------:R-:W3:Y:S07]  /*0070*/  LDCU.64 UR8, c[0x4][0x8] ;  /* 0x01000100ff0877ac */ /* 0x000eee0008000a00 */
[----:B------:R-:W4:Y:S01]  /*0080*/  LDC.64 R10, c[0x4][R10] ;  /* 0x010000000a0a7b82 */ /* 0x000f220000000a00 */
[----:B0-----:R-:W-:Y:S01]  /*0090*/  IADD3 R6, P0, PT, R1, UR6, RZ ;  /* 0x0000000601067c10 */ /* 0x001fe2000ff1e0ff */
[----:B-1----:R-:W-:Y:S01]  /*00a0*/  FADD R0, R4, R5 ;  /* 0x0000000504007221 */ /* 0x002fe20000000000 */
[----:B---3--:R-:W-:-:S03]  /*00b0*/  IMAD.U32 R4, RZ, RZ, UR8 ;  /* 0x00000008ff047e24 */ /* 0x008fc6000f8e00ff */
[----:B------:R-:W0:Y:S01]  /*00c0*/  F2F.F64.F32 R8, R0 ;  /* 0x0000000000087310 */ /* 0x000e220000201800 */
[----:B------:R-:W-:Y:S01]  /*00d0*/  MOV R5, UR9 ;  /* 0x0000000900057c02 */ /* 0x000fe20008000f00 */
[----:B--2---:R1:W-:Y:S01]  /*00e0*/  STG.E desc[UR4][R2.64], R0 ;  /* 0x0000000002007986 */ /* 0x0043e2000c101904 */
[----:B------:R-:W2:Y:S03]  /*00f0*/  LDCU UR4, c[0x0][0x2fc] ;  /* 0x00005f80ff0477ac */ /* 0x000ea60008000800 */
[----:B0-----:R1:W-:Y:S02]  /*0100*/  STL.64 [R1], R8 ;  /* 0x0000000801007387 */ /* 0x0013e40000100a00 */
[----:B-12-4-:R-:W-:-:S07]  /*0110*/  IMAD.X R7, RZ, RZ, UR4, P0 ;  /* 0x00000004ff077e24 */ /* 0x016fce00080e06ff */
[----:B------:R-:W-:-:S07]  /*0120*/  LEPC R20, `(.L_x_0) ;  /* 0x000000001014794e */ /* 0x000fce0000000000 */
[----:B------:R-:W-:Y:S05]  /*0130*/  CALL.ABS.NOINC R10 ;  /* 0x000000000a007343 */ /* 0x000fea0003c00000 */
.L_x_0:
[----:B------:R-:W-:Y:S05]  /*0140*/  EXIT ;  /* 0x000000000000794d */ /* 0x000fea0003800000 */
.L_x_1:
[----:B------:R-:W-:-:S00]  /*0150*/  BRA `(.L_x_1) ;  /* 0xfffffffc00fc7947 */ /* 0x000fc0000383ffff */
[----:B------:R-:W-:-:S00]  /*0160*/  NOP ;  /* 0x0000000000007918 */ /* 0x000fc00000000000 */
        /* <DEDUP_REMOVED lines=9> */
.L_x_2:


//--------------------- .nv.global.init           --------------------------
	.section	.nv.global.init,"aw",@progbits
.nv.global.init:
	.type		$str,@object
	.size		$str,(.L_0 - $str)
$str:
        /*0000*/ 	.byte	0x4f, 0x75, 0x74, 0x70, 0x75, 0x74, 0x73, 0x3a, 0x20, 0x25, 0x66, 0x0a, 0x00
.L_0:


//--------------------- .nv.shared.reserved.0     --------------------------
	.section	.nv.shared.reserved.0,"aw",@nobits
	.weak		__nv_reservedSMEM_offset_0_alias
	.size		__nv_reservedSMEM_offset_0_alias, 0, 64
	.other		__nv_reservedSMEM_offset_0_alias,@"STO_CUDA_RESERVED_SHARED STV_DEFAULT"
__nv_reservedSMEM_offset_0_alias:
	.zero		0
	.zero		64


//--------------------- .nv.constant0._Z3addffPf  --------------------------
	.section	.nv.constant0._Z3addffPf,"a",@progbits
	.sectionflags	@""
	.align	4
.nv.constant0._Z3addffPf:
	.zero		912


//--------------------- SYMBOLS --------------------------

	.type		.nv.reservedSmem.offset0,@object
	.size		.nv.reservedSmem.offset0,0x4
	.type		vprintf,@function
